	.headerflags	@"EF_CUDA_TEXMODE_UNIFIED EF_CUDA_64BIT_ADDRESS EF_CUDA_ACCELERATORS EF_CUDA_SM90 EF_CUDA_VIRTUAL_SM(EF_CUDA_SM90)"
	.elftype	@"ET_EXEC"


//--------------------- .nv.info                  --------------------------
	.section	.nv.info,"",@"SHT_CUDA_INFO"
	.align	4


	//----- nvinfo : EIATTR_REGCOUNT
	.align		4
        /*0000*/ 	.byte	0x04, 0x2f
        /*0002*/ 	.short	(.L_1 - .L_0)
	.align		4
.L_0:
        /*0004*/ 	.word	index@(triton_poi_fused__prelu_kernel_add_0)
        /*0008*/ 	.word	0x00000012


	//----- nvinfo : EIATTR_MIN_STACK_SIZE
	.align		4
.L_1:
        /*000c*/ 	.byte	0x04, 0x12
        /*000e*/ 	.short	(.L_3 - .L_2)
	.align		4
.L_2:
        /*0010*/ 	.word	index@(triton_poi_fused__prelu_kernel_add_0)
        /*0014*/ 	.word	0x00000000


	//----- nvinfo : EIATTR_FRAME_SIZE
	.align		4
.L_3:
        /*0018*/ 	.byte	0x04, 0x11
        /*001a*/ 	.short	(.L_5 - .L_4)
	.align		4
.L_4:
        /*001c*/ 	.word	index@(triton_poi_fused__prelu_kernel_add_0)
        /*0020*/ 	.word	0x00000000


	//----- nvinfo : EIATTR_MIN_STACK_SIZE
	.align		4
.L_5:
        /*0024*/ 	.byte	0x04, 0x12
        /*0026*/ 	.short	(.L_7 - .L_6)
	.align		4
.L_6:
        /*0028*/ 	.word	index@(triton_poi_fused__prelu_kernel_add_0)
        /*002c*/ 	.word	0x00000000
.L_7:


//--------------------- .nv.info.triton_poi_fused__prelu_kernel_add_0 --------------------------
	.section	.nv.info.triton_poi_fused__prelu_kernel_add_0,"",@"SHT_CUDA_INFO"
	.sectionflags	@""
	.align	4


	//----- nvinfo : EIATTR_CUDA_API_VERSION
	.align		4
        /*0000*/ 	.byte	0x04, 0x37
        /*0002*/ 	.short	(.L_9 - .L_8)
.L_8:
        /*0004*/ 	.word	0x0000007c


	//----- nvinfo : EIATTR_KPARAM_INFO
	.align		4
.L_9:
        /*0008*/ 	.byte	0x04, 0x17
        /*000a*/ 	.short	(.L_11 - .L_10)
.L_10:
        /*000c*/ 	.word	0x00000000
        /*0010*/ 	.short	0x0004
        /*0012*/ 	.short	0x0020
        /*0014*/ 	.byte	0x00, 0xf0, 0x11, 0x00


	//----- nvinfo : EIATTR_KPARAM_INFO
	.align		4
.L_11:
        /*0018*/ 	.byte	0x04, 0x17
        /*001a*/ 	.short	(.L_13 - .L_12)
.L_12:
        /*001c*/ 	.word	0x00000000
        /*0020*/ 	.short	0x0003
        /*0022*/ 	.short	0x0018
        /*0024*/ 	.byte	0x00, 0xf4, 0x21, 0x00


	//----- nvinfo : EIATTR_KPARAM_INFO
	.align		4
.L_13:
        /*0028*/ 	.byte	0x04, 0x17
        /*002a*/ 	.short	(.L_15 - .L_14)
.L_14:
        /*002c*/ 	.word	0x00000000
        /*0030*/ 	.short	0x0002
        /*0032*/ 	.short	0x0010
        /*0034*/ 	.byte	0x00, 0xf4, 0x21, 0x00


	//----- nvinfo : EIATTR_KPARAM_INFO
	.align		4
.L_15:
        /*0038*/ 	.byte	0x04, 0x17
        /*003a*/ 	.short	(.L_17 - .L_16)
.L_16:
        /*003c*/ 	.word	0x00000000
        /*0040*/ 	.short	0x0001
        /*0042*/ 	.short	0x0008
        /*0044*/ 	.byte	0x00, 0xf4, 0x21, 0x00


	//----- nvinfo : EIATTR_KPARAM_INFO
	.align		4
.L_17:
        /*0048*/ 	.byte	0x04, 0x17
        /*004a*/ 	.short	(.L_19 - .L_18)
.L_18:
        /*004c*/ 	.word	0x00000000
        /*0050*/ 	.short	0x0000
        /*0052*/ 	.short	0x0000
        /*0054*/ 	.byte	0x00, 0xf4, 0x21, 0x00


	//----- nvinfo : EIATTR_SPARSE_MMA_MASK
	.align		4
.L_19:
        /*0058*/ 	.byte	0x03, 0x50
        /*005a*/ 	.short	0x0000


	//----- nvinfo : EIATTR_MAXREG_COUNT
	.align		4
        /*005c*/ 	.byte	0x03, 0x1b
        /*005e*/ 	.short	0x00ff


	//----- nvinfo : EIATTR_EXIT_INSTR_OFFSETS
	.align		4
        /*0060*/ 	.byte	0x04, 0x1c
        /*0062*/ 	.short	(.L_21 - .L_20)


	//   ....[0]....
.L_20:
        /*0064*/ 	.word	0x00000210


	//   ....[1]....
        /*0068*/ 	.word	0x00000230


	//----- nvinfo : EIATTR_REQNTID
	.align		4
.L_21:
        /*006c*/ 	.byte	0x04, 0x10
        /*006e*/ 	.short	(.L_23 - .L_22)
.L_22:
        /*0070*/ 	.word	0x00000020
        /*0074*/ 	.word	0x00000001
        /*0078*/ 	.word	0x00000001


	//----- nvinfo : EIATTR_CBANK_PARAM_SIZE
	.align		4
.L_23:
        /*007c*/ 	.byte	0x03, 0x19
        /*007e*/ 	.short	0x0024


	//----- nvinfo : EIATTR_PARAM_CBANK
	.align		4
        /*0080*/ 	.byte	0x04, 0x0a
        /*0082*/ 	.short	(.L_25 - .L_24)
	.align		4
.L_24:
        /*0084*/ 	.word	index@(.nv.constant0.triton_poi_fused__prelu_kernel_add_0)
        /*0088*/ 	.short	0x0210
        /*008a*/ 	.short	0x0024


	//----- nvinfo : EIATTR_SW_WAR
	.align		4
.L_25:
        /*008c*/ 	.byte	0x04, 0x36
        /*008e*/ 	.short	(.L_27 - .L_26)
.L_26:
        /*0090*/ 	.word	0x00000008
.L_27:


//--------------------- .nv.callgraph             --------------------------
	.section	.nv.callgraph,"",@"SHT_CUDA_CALLGRAPH"
	.align	4
	.sectionentsize	8
	.align		4
        /*0000*/ 	.word	0x00000000
	.align		4
        /*0004*/ 	.word	0xffffffff
	.align		4
        /*0008*/ 	.word	0x00000000
	.align		4
        /*000c*/ 	.word	0xfffffffe
	.align		4
        /*0010*/ 	.word	0x00000000
	.align		4
        /*0014*/ 	.word	0xfffffffd
	.align		4
        /*0018*/ 	.word	0x00000000
	.align		4
        /*001c*/ 	.word	0xfffffffc


//--------------------- .text.triton_poi_fused__prelu_kernel_add_0 --------------------------
	.section	.text.triton_poi_fused__prelu_kernel_add_0,"ax",@progbits
	.align	128
        .global         triton_poi_fused__prelu_kernel_add_0
        .type           triton_poi_fused__prelu_kernel_add_0,@function
        .size           triton_poi_fused__prelu_kernel_add_0,(.L_x_1 - triton_poi_fused__prelu_kernel_add_0)
        .other          triton_poi_fused__prelu_kernel_add_0,@"STO_CUDA_ENTRY STV_DEFAULT"
triton_poi_fused__prelu_kernel_add_0:
.text.triton_poi_fused__prelu_kernel_add_0:
[----:B------:R-:W0:Y:S02]  /*0000*/  LDC R1, c[0x0][0x28] ;  /* 0x00000a00ff017b82 */ /* 0x000e240000000800 */
[----:B------:R-:W1:Y:S01]  /*0010*/  S2R R0, SR_TID.X ;  /* 0x0000000000007919 */ /* 0x000e620000002100 */
[----:B------:R-:W2:Y:S01]  /*0020*/  LDC.64 R2, c[0x0][0x210] ;  /* 0x00008400ff027b82 */ /* 0x000ea20000000a00 */
[----:B------:R-:W-:Y:S01]  /*0030*/  IMAD.MOV.U32 R15, RZ, RZ, RZ ;  /* 0x000000ffff0f7224 */ /* 0x000fe200078e00ff */
[----:B------:R-:W-:Y:S01]  /*0040*/  ULDC.64 UR4, c[0x0][0x208] ;  /* 0x0000820000047ab9 */ /* 0x000fe20000000a00 */
[----:B------:R-:W3:Y:S05]  /*0050*/  S2R R11, SR_CTAID.X ;  /* 0x00000000000b7919 */ /* 0x000eea0000002500 */
[----:B------:R-:W4:Y:S08]  /*0060*/  LDC.64 R4, c[0x0][0x218] ;  /* 0x00008600ff047b82 */ /* 0x000f300000000a00 */
[----:B------:R-:W5:Y:S01]  /*0070*/  LDC.64 R6, c[0x0][0x220] ;  /* 0x00008800ff067b82 */ /* 0x000f620000000a00 */
[----:B-1----:R-:W-:-:S05]  /*0080*/  LOP3.LUT R0, R0, 0x1f, RZ, 0xc0, !PT ;  /* 0x0000001f00007812 */ /* 0x002fca00078ec0ff */
[----:B---3--:R-:W-:-:S04]  /*0090*/  IMAD R11, R11, 0x20, R0 ;  /* 0x000000200b0b7824 */ /* 0x008fc800078e0200 */
[C---:B--2---:R-:W-:Y:S01]  /*00a0*/  IMAD.WIDE R2, R11.reuse, 0x4, R2 ;  /* 0x000000040b027825 */ /* 0x044fe200078e0202 */
[C---:B------:R-:W-:Y:S02]  /*00b0*/  LEA.HI R0, R11.reuse, R11, RZ, 0x1 ;  /* 0x0000000b0b007211 */ /* 0x040fe400078f08ff */
[----:B------:R-:W-:Y:S02]  /*00c0*/  ISETP.GE.AND P1, PT, R11, 0x20, PT ;  /* 0x000000200b00780c */ /* 0x000fe40003f26270 */
[----:B------:R-:W-:Y:S02]  /*00d0*/  SHF.R.S32.HI R8, RZ, 0x1, R0 ;  /* 0x00000001ff087819 */ /* 0x000fe40000011400 */
[----:B------:R-:W-:Y:S02]  /*00e0*/  LOP3.LUT R10, R0, 0xfffffffe, RZ, 0xc0, !PT ;  /* 0xfffffffe000a7812 */ /* 0x000fe400078ec0ff */
[----:B------:R-:W-:Y:S02]  /*00f0*/  LEA.HI R0, R8, R8, RZ, 0x2 ;  /* 0x0000000808007211 */ /* 0x000fe400078f10ff */
[----:B------:R-:W-:-:S02]  /*0100*/  IADD3 R13, R11, -R10, RZ ;  /* 0x8000000a0b0d7210 */ /* 0x000fc40007ffe0ff */
[----:B------:R-:W-:-:S03]  /*0110*/  LOP3.LUT R9, R0, 0xfffffffc, RZ, 0xc0, !PT ;  /* 0xfffffffc00097812 */ /* 0x000fc600078ec0ff */
[----:B------:R1:W2:Y:S01]  /*0120*/  @!P1 LDG.E R15, desc[UR4][R2.64] ;  /* 0x00000004020f9981 */ /* 0x0002a2000c1e1900 */
[----:B------:R-:W-:Y:S01]  /*0130*/  IADD3 R9, R8, -R9, RZ ;  /* 0x8000000908097210 */ /* 0x000fe20007ffe0ff */
[----:B------:R-:W-:Y:S01]  /*0140*/  HFMA2.MMA R0, -RZ, RZ, 0, 0 ;  /* 0x00000000ff007435 */ /* 0x000fe200000001ff */
[----:B------:R-:W-:Y:S02]  /*0150*/  IMAD R13, R8, 0x4, R13 ;  /* 0x00000004080d7824 */ /* 0x000fe400078e020d */
[----:B------:R-:W-:Y:S02]  /*0160*/  IMAD.MOV.U32 R10, RZ, RZ, RZ ;  /* 0x000000ffff0a7224 */ /* 0x000fe400078e00ff */
[----:B------:R-:W-:Y:S02]  /*0170*/  VIADD R13, R13, 0x1 ;  /* 0x000000010d0d7836 */ /* 0x000fe40000000000 */
[----:B----4-:R-:W-:Y:S02]  /*0180*/  IMAD.WIDE R4, R9, 0x4, R4 ;  /* 0x0000000409047825 */ /* 0x010fe400078e0204 */
[----:B------:R-:W1:Y:S02]  /*0190*/  LDC.64 R8, c[0x0][0x228] ;  /* 0x00008a00ff087b82 */ /* 0x000e640000000a00 */
[----:B-----5:R-:W-:Y:S01]  /*01a0*/  IMAD.WIDE R6, R13, 0x4, R6 ;  /* 0x000000040d067825 */ /* 0x020fe200078e0206 */
[----:B------:R-:W3:Y:S04]  /*01b0*/  @!P1 LDG.E.EL R0, desc[UR4][R4.64] ;  /* 0x0000000404009981 */ /* 0x000ee8000c2e1900 */
[----:B------:R-:W4:Y:S01]  /*01c0*/  @!P1 LDG.E R10, desc[UR4][R6.64] ;  /* 0x00000004060a9981 */ /* 0x000f22000c1e1900 */
[----:B-1----:R-:W-:Y:S01]  /*01d0*/  IMAD.WIDE R2, R11, 0x4, R8 ;  /* 0x000000040b027825 */ /* 0x002fe200078e0208 */
[----:B--2---:R-:W-:-:S13]  /*01e0*/  FSETP.GT.AND P0, PT, R15, RZ, PT ;  /* 0x000000ff0f00720b */ /* 0x004fda0003f04000 */
[----:B---3--:R-:W-:-:S04]  /*01f0*/  @!P0 FMUL R15, R0, R15 ;  /* 0x0000000f000f8220 */ /* 0x008fc80000400000 */
[----:B----4-:R-:W-:Y:S01]  /*0200*/  FADD R15, R15, R10 ;  /* 0x0000000a0f0f7221 */ /* 0x010fe20000000000 */
[----:B------:R-:W-:Y:S06]  /*0210*/  @P1 EXIT ;  /* 0x000000000000194d */ /* 0x000fec0003800000 */
[----:B------:R-:W-:Y:S01]  /*0220*/  STG.E desc[UR4][R2.64], R15 ;  /* 0x0000000f02007986 */ /* 0x000fe2000c101904 */
[----:B------:R-:W-:Y:S05]  /*0230*/  EXIT ;  /* 0x000000000000794d */ /* 0x000fea0003800000 */
.L_x_0:
[----:B------:R-:W-:-:S00]  /*0240*/  BRA `(.L_x_0) ;  /* 0xfffffffc00fc7947 */ /* 0x000fc0000383ffff */
[----:B------:R-:W-:-:S00]  /*0250*/  NOP ;  /* 0x0000000000007918 */ /* 0x000fc00000000000 */
        /* <DEDUP_REMOVED lines=10> */
.L_x_1:


//--------------------- .nv.constant0.triton_poi_fused__prelu_kernel_add_0 --------------------------
	.section	.nv.constant0.triton_poi_fused__prelu_kernel_add_0,"a",@progbits
	.sectionflags	@""
	.align	4
.nv.constant0.triton_poi_fused__prelu_kernel_add_0:
	.zero		564
